	.headerflags	@"EF_CUDA_TEXMODE_UNIFIED EF_CUDA_64BIT_ADDRESS EF_CUDA_ACCELERATORS EF_CUDA_SM90 EF_CUDA_VIRTUAL_SM(EF_CUDA_SM90)"
	.elftype	@"ET_EXEC"


//--------------------- .nv.info                  --------------------------
	.section	.nv.info,"",@"SHT_CUDA_INFO"
	.align	4


	//----- nvinfo : EIATTR_REGCOUNT
	.align		4
        /*0000*/ 	.byte	0x04, 0x2f
        /*0002*/ 	.short	(.L_1 - .L_0)
	.align		4
.L_0:
        /*0004*/ 	.word	index@(triton_poi_fused_convolution_leaky_relu_leaky_relu_backward_16)
        /*0008*/ 	.word	0x00000010


	//----- nvinfo : EIATTR_MIN_STACK_SIZE
	.align		4
.L_1:
        /*000c*/ 	.byte	0x04, 0x12
        /*000e*/ 	.short	(.L_3 - .L_2)
	.align		4
.L_2:
        /*0010*/ 	.word	index@(triton_poi_fused_convolution_leaky_relu_leaky_relu_backward_16)
        /*0014*/ 	.word	0x00000000


	//----- nvinfo : EIATTR_FRAME_SIZE
	.align		4
.L_3:
        /*0018*/ 	.byte	0x04, 0x11
        /*001a*/ 	.short	(.L_5 - .L_4)
	.align		4
.L_4:
        /*001c*/ 	.word	index@(triton_poi_fused_convolution_leaky_relu_leaky_relu_backward_16)
        /*0020*/ 	.word	0x00000000


	//----- nvinfo : EIATTR_MIN_STACK_SIZE
	.align		4
.L_5:
        /*0024*/ 	.byte	0x04, 0x12
        /*0026*/ 	.short	(.L_7 - .L_6)
	.align		4
.L_6:
        /*0028*/ 	.word	index@(triton_poi_fused_convolution_leaky_relu_leaky_relu_backward_16)
        /*002c*/ 	.word	0x00000000
.L_7:


//--------------------- .nv.info.triton_poi_fused_convolution_leaky_relu_leaky_relu_backward_16 --------------------------
	.section	.nv.info.triton_poi_fused_convolution_leaky_relu_leaky_relu_backward_16,"",@"SHT_CUDA_INFO"
	.sectionflags	@""
	.align	4


	//----- nvinfo : EIATTR_CUDA_API_VERSION
	.align		4
        /*0000*/ 	.byte	0x04, 0x37
        /*0002*/ 	.short	(.L_9 - .L_8)
.L_8:
        /*0004*/ 	.word	0x0000007c


	//----- nvinfo : EIATTR_KPARAM_INFO
	.align		4
.L_9:
        /*0008*/ 	.byte	0x04, 0x17
        /*000a*/ 	.short	(.L_11 - .L_10)
.L_10:
        /*000c*/ 	.word	0x00000000
        /*0010*/ 	.short	0x0003
        /*0012*/ 	.short	0x0018
        /*0014*/ 	.byte	0x00, 0xf0, 0x11, 0x00


	//----- nvinfo : EIATTR_KPARAM_INFO
	.align		4
.L_11:
        /*0018*/ 	.byte	0x04, 0x17
        /*001a*/ 	.short	(.L_13 - .L_12)
.L_12:
        /*001c*/ 	.word	0x00000000
        /*0020*/ 	.short	0x0002
        /*0022*/ 	.short	0x0010
        /*0024*/ 	.byte	0x00, 0xf4, 0x21, 0x00


	//----- nvinfo : EIATTR_KPARAM_INFO
	.align		4
.L_13:
        /*0028*/ 	.byte	0x04, 0x17
        /*002a*/ 	.short	(.L_15 - .L_14)
.L_14:
        /*002c*/ 	.word	0x00000000
        /*0030*/ 	.short	0x0001
        /*0032*/ 	.short	0x0008
        /*0034*/ 	.byte	0x00, 0xf4, 0x21, 0x00


	//----- nvinfo : EIATTR_KPARAM_INFO
	.align		4
.L_15:
        /*0038*/ 	.byte	0x04, 0x17
        /*003a*/ 	.short	(.L_17 - .L_16)
.L_16:
        /*003c*/ 	.word	0x00000000
        /*0040*/ 	.short	0x0000
        /*0042*/ 	.short	0x0000
        /*0044*/ 	.byte	0x00, 0xf4, 0x21, 0x00


	//----- nvinfo : EIATTR_SPARSE_MMA_MASK
	.align		4
.L_17:
        /*0048*/ 	.byte	0x03, 0x50
        /*004a*/ 	.short	0x0000


	//----- nvinfo : EIATTR_MAXREG_COUNT
	.align		4
        /*004c*/ 	.byte	0x03, 0x1b
        /*004e*/ 	.short	0x00ff


	//----- nvinfo : EIATTR_EXIT_INSTR_OFFSETS
	.align		4
        /*0050*/ 	.byte	0x04, 0x1c
        /*0052*/ 	.short	(.L_19 - .L_18)


	//   ....[0]....
.L_18:
        /*0054*/ 	.word	0x00000350


	//   ....[1]....
        /*0058*/ 	.word	0x00000370


	//----- nvinfo : EIATTR_REQNTID
	.align		4
.L_19:
        /*005c*/ 	.byte	0x04, 0x10
        /*005e*/ 	.short	(.L_21 - .L_20)
.L_20:
        /*0060*/ 	.word	0x00000080
        /*0064*/ 	.word	0x00000001
        /*0068*/ 	.word	0x00000001


	//----- nvinfo : EIATTR_CBANK_PARAM_SIZE
	.align		4
.L_21:
        /*006c*/ 	.byte	0x03, 0x19
        /*006e*/ 	.short	0x001c


	//----- nvinfo : EIATTR_PARAM_CBANK
	.align		4
        /*0070*/ 	.byte	0x04, 0x0a
        /*0072*/ 	.short	(.L_23 - .L_22)
	.align		4
.L_22:
        /*0074*/ 	.word	index@(.nv.constant0.triton_poi_fused_convolution_leaky_relu_leaky_relu_backward_16)
        /*0078*/ 	.short	0x0210
        /*007a*/ 	.short	0x001c


	//----- nvinfo : EIATTR_SW_WAR
	.align		4
.L_23:
        /*007c*/ 	.byte	0x04, 0x36
        /*007e*/ 	.short	(.L_25 - .L_24)
.L_24:
        /*0080*/ 	.word	0x00000008
.L_25:


//--------------------- .nv.callgraph             --------------------------
	.section	.nv.callgraph,"",@"SHT_CUDA_CALLGRAPH"
	.align	4
	.sectionentsize	8
	.align		4
        /*0000*/ 	.word	0x00000000
	.align		4
        /*0004*/ 	.word	0xffffffff
	.align		4
        /*0008*/ 	.word	0x00000000
	.align		4
        /*000c*/ 	.word	0xfffffffe
	.align		4
        /*0010*/ 	.word	0x00000000
	.align		4
        /*0014*/ 	.word	0xfffffffd
	.align		4
        /*0018*/ 	.word	0x00000000
	.align		4
        /*001c*/ 	.word	0xfffffffc


//--------------------- .text.triton_poi_fused_convolution_leaky_relu_leaky_relu_backward_16 --------------------------
	.section	.text.triton_poi_fused_convolution_leaky_relu_leaky_relu_backward_16,"ax",@progbits
	.align	128
        .global         triton_poi_fused_convolution_leaky_relu_leaky_relu_backward_16
        .type           triton_poi_fused_convolution_leaky_relu_leaky_relu_backward_16,@function
        .size           triton_poi_fused_convolution_leaky_relu_leaky_relu_backward_16,(.L_x_1 - triton_poi_fused_convolution_leaky_relu_leaky_relu_backward_16)
        .other          triton_poi_fused_convolution_leaky_relu_leaky_relu_backward_16,@"STO_CUDA_ENTRY STV_DEFAULT"
triton_poi_fused_convolution_leaky_relu_leaky_relu_backward_16:
.text.triton_poi_fused_convolution_leaky_relu_leaky_relu_backward_16:
[----:B------:R-:W0:Y:S02]  /*0000*/  LDC R1, c[0x0][0x28] ;  /* 0x00000a00ff017b82 */ /* 0x000e240000000800 */
[----:B------:R-:W1:Y:S01]  /*0010*/  S2R R0, SR_TID.X ;  /* 0x0000000000007919 */ /* 0x000e620000002100 */
[----:B------:R-:W2:Y:S01]  /*0020*/  LDC.64 R8, c[0x0][0x218] ;  /* 0x00008600ff087b82 */ /* 0x000ea20000000a00 */
[----:B------:R-:W-:Y:S02]  /*0030*/  CS2R R6, SRZ ;  /* 0x0000000000067805 */ /* 0x000fe4000001ff00 */
[----:B------:R-:W-:Y:S01]  /*0040*/  CS2R R10, SRZ ;  /* 0x00000000000a7805 */ /* 0x000fe2000001ff00 */
[----:B------:R-:W3:Y:S01]  /*0050*/  S2R R3, SR_CTAID.X ;  /* 0x0000000000037919 */ /* 0x000ee20000002500 */
[----:B------:R-:W-:Y:S01]  /*0060*/  ULDC.64 UR4, c[0x0][0x208] ;  /* 0x0000820000047ab9 */ /* 0x000fe20000000a00 */
[----:B------:R-:W-:Y:S01]  /*0070*/  CS2R R12, SRZ ;  /* 0x00000000000c7805 */ /* 0x000fe2000001ff00 */
[----:B------:R-:W-:Y:S01]  /*0080*/  ULDC.64 UR6, c[0x0][0x220] ;  /* 0x0000880000067ab9 */ /* 0x000fe20000000a00 */
[----:B-1----:R-:W-:-:S05]  /*0090*/  IMAD.SHL.U32 R0, R0, 0x4, RZ ;  /* 0x0000000400007824 */ /* 0x002fca00078e00ff */
[----:B------:R-:W-:-:S05]  /*00a0*/  LOP3.LUT R0, R0, 0x1fc, RZ, 0xc0, !PT ;  /* 0x000001fc00007812 */ /* 0x000fca00078ec0ff */
[----:B---3--:R-:W-:Y:S02]  /*00b0*/  IMAD R0, R3, 0x200, R0 ;  /* 0x0000020003007824 */ /* 0x008fe400078e0200 */
[----:B------:R-:W1:Y:S02]  /*00c0*/  LDC.64 R2, c[0x0][0x210] ;  /* 0x00008400ff027b82 */ /* 0x000e640000000a00 */
[C---:B------:R-:W-:Y:S01]  /*00d0*/  IMAD.HI R4, R0.reuse, 0x5397829d, RZ ;  /* 0x5397829d00047827 */ /* 0x040fe200078e02ff */
[----:B------:R-:W-:-:S04]  /*00e0*/  ISETP.GE.AND P0, PT, R0, 0xc400, PT ;  /* 0x0000c4000000780c */ /* 0x000fc80003f06270 */
[----:B------:R-:W-:-:S04]  /*00f0*/  SHF.R.U32.HI R5, RZ, 0x1f, R4 ;  /* 0x0000001fff057819 */ /* 0x000fc80000011604 */
[----:B------:R-:W-:-:S04]  /*0100*/  LEA.HI.SX32 R5, R4, R5, 0x1a ;  /* 0x0000000504057211 */ /* 0x000fc800078fd2ff */
[----:B------:R-:W-:-:S04]  /*0110*/  LEA.HI R4, R5, R5, RZ, 0x6 ;  /* 0x0000000505047211 */ /* 0x000fc800078f30ff */
[----:B------:R-:W-:-:S05]  /*0120*/  LOP3.LUT R4, R4, 0xffffffc0, RZ, 0xc0, !PT ;  /* 0xffffffc004047812 */ /* 0x000fca00078ec0ff */
[----:B------:R-:W-:Y:S02]  /*0130*/  IMAD.IADD R5, R5, 0x1, -R4 ;  /* 0x0000000105057824 */ /* 0x000fe400078e0a04 */
[----:B-1----:R-:W-:-:S04]  /*0140*/  IMAD.WIDE R2, R0, 0x4, R2 ;  /* 0x0000000400027825 */ /* 0x002fc800078e0202 */
[----:B--2---:R-:W-:Y:S01]  /*0150*/  IMAD.WIDE R8, R5, 0x4, R8 ;  /* 0x0000000405087825 */ /* 0x004fe200078e0208 */
[----:B------:R-:W-:-:S04]  /*0160*/  CS2R R4, SRZ ;  /* 0x0000000000047805 */ /* 0x000fc8000001ff00 */
[----:B------:R-:W2:Y:S04]  /*0170*/  @!P0 LDG.E.EL R11, desc[UR4][R8.64] ;  /* 0x00000004080b8981 */ /* 0x000ea8000c2e1900 */
[----:B------:R-:W2:Y:S04]  /*0180*/  @!P0 LDG.E.128 R4, desc[UR4][R2.64] ;  /* 0x0000000402048981 */ /* 0x000ea8000c1e1d00 */
[----:B------:R-:W3:Y:S04]  /*0190*/  @!P0 LDG.E.EL R10, desc[UR4][R8.64] ;  /* 0x00000004080a8981 */ /* 0x000ee8000c2e1900 */
[----:B------:R-:W4:Y:S04]  /*01a0*/  @!P0 LDG.E.EL R13, desc[UR4][R8.64] ;  /* 0x00000004080d8981 */ /* 0x000f28000c2e1900 */
[----:B------:R-:W5:Y:S01]  /*01b0*/  @!P0 LDG.E.EL R12, desc[UR4][R8.64] ;  /* 0x00000004080c8981 */ /* 0x000f62000c2e1900 */
[----:B--2---:R-:W-:-:S02]  /*01c0*/  FSETP.GT.AND P4, PT, R4, -R11, PT ;  /* 0x8000000b0400720b */ /* 0x004fc40003f84000 */
[----:B---3--:R-:W-:Y:S02]  /*01d0*/  FSETP.GT.AND P3, PT, R5, -R10, PT ;  /* 0x8000000a0500720b */ /* 0x008fe40003f64000 */
[----:B----4-:R-:W-:Y:S02]  /*01e0*/  FSETP.GT.AND P2, PT, R6, -R13, PT ;  /* 0x8000000d0600720b */ /* 0x010fe40003f44000 */
[----:B-----5:R-:W-:Y:S01]  /*01f0*/  FSETP.GT.AND P1, PT, R7, -R12, PT ;  /* 0x8000000c0700720b */ /* 0x020fe20003f24000 */
[----:B------:R-:W-:Y:S01]  /*0200*/  FADD R4, R11, R4 ;  /* 0x000000040b047221 */ /* 0x000fe20000000000 */
[----:B------:R-:W-:Y:S01]  /*0210*/  FADD R5, R10, R5 ;  /* 0x000000050a057221 */ /* 0x000fe20000000000 */
[----:B------:R-:W-:Y:S01]  /*0220*/  FADD R6, R13, R6 ;  /* 0x000000060d067221 */ /* 0x000fe20000000000 */
[----:B------:R-:W-:-:S03]  /*0230*/  FADD R7, R12, R7 ;  /* 0x000000070c077221 */ /* 0x000fc60000000000 */
[----:B------:R-:W-:Y:S02]  /*0240*/  @!P4 FMUL R4, R4, 0.20000000298023223877 ;  /* 0x3e4ccccd0404c820 */ /* 0x000fe40000400000 */
[----:B------:R-:W-:Y:S02]  /*0250*/  @!P3 FMUL R5, R5, 0.20000000298023223877 ;  /* 0x3e4ccccd0505b820 */ /* 0x000fe40000400000 */
[----:B------:R-:W-:Y:S01]  /*0260*/  @!P2 FMUL R6, R6, 0.20000000298023223877 ;  /* 0x3e4ccccd0606a820 */ /* 0x000fe20000400000 */
[----:B------:R-:W-:Y:S02]  /*0270*/  FSETP.GT.AND P4, PT, R4, RZ, PT ;  /* 0x000000ff0400720b */ /* 0x000fe40003f84000 */
[----:B------:R-:W-:Y:S01]  /*0280*/  FSETP.GT.AND P3, PT, R5, RZ, PT ;  /* 0x000000ff0500720b */ /* 0x000fe20003f64000 */
[----:B------:R-:W-:Y:S01]  /*0290*/  @!P1 FMUL R7, R7, 0.20000000298023223877 ;  /* 0x3e4ccccd07079820 */ /* 0x000fe20000400000 */
[----:B------:R-:W-:Y:S02]  /*02a0*/  FSETP.GT.AND P2, PT, R6, RZ, PT ;  /* 0x000000ff0600720b */ /* 0x000fe40003f44000 */
[----:B------:R-:W-:-:S02]  /*02b0*/  SEL R2, RZ, 0x1, !P4 ;  /* 0x00000001ff027807 */ /* 0x000fc40006000000 */
[----:B------:R-:W-:Y:S02]  /*02c0*/  FSETP.GT.AND P1, PT, R7, RZ, PT ;  /* 0x000000ff0700720b */ /* 0x000fe40003f24000 */
[----:B------:R-:W-:Y:S02]  /*02d0*/  SEL R3, RZ, 0x1, !P3 ;  /* 0x00000001ff037807 */ /* 0x000fe40005800000 */
[----:B------:R-:W-:Y:S02]  /*02e0*/  SEL R5, RZ, 0x1, !P2 ;  /* 0x00000001ff057807 */ /* 0x000fe40005000000 */
[----:B------:R-:W-:Y:S02]  /*02f0*/  SEL R6, RZ, 0x1, !P1 ;  /* 0x00000001ff067807 */ /* 0x000fe40004800000 */
[----:B------:R-:W-:Y:S02]  /*0300*/  PRMT R4, R2, 0x3340, R3 ;  /* 0x0000334002047816 */ /* 0x000fe40000000003 */
[----:B------:R-:W-:-:S02]  /*0310*/  IADD3 R2, P1, R0, UR6, RZ ;  /* 0x0000000600027c10 */ /* 0x000fc4000ff3e0ff */
[----:B------:R-:W-:Y:S02]  /*0320*/  PRMT R5, R5, 0x3340, R6 ;  /* 0x0000334005057816 */ /* 0x000fe40000000006 */
[----:B------:R-:W-:Y:S02]  /*0330*/  LEA.HI.X.SX32 R3, R0, UR7, 0x1, P1 ;  /* 0x0000000700037c11 */ /* 0x000fe400088f0eff */
[----:B------:R-:W-:Y:S01]  /*0340*/  PRMT R5, R4, 0x5410, R5 ;  /* 0x0000541004057816 */ /* 0x000fe20000000005 */
[----:B------:R-:W-:Y:S06]  /*0350*/  @P0 EXIT ;  /* 0x000000000000094d */ /* 0x000fec0003800000 */
[----:B------:R-:W-:Y:S01]  /*0360*/  STG.E desc[UR4][R2.64], R5 ;  /* 0x0000000502007986 */ /* 0x000fe2000c101904 */
[----:B------:R-:W-:Y:S05]  /*0370*/  EXIT ;  /* 0x000000000000794d */ /* 0x000fea0003800000 */
.L_x_0:
[----:B------:R-:W-:-:S00]  /*0380*/  BRA `(.L_x_0) ;  /* 0xfffffffc00fc7947 */ /* 0x000fc0000383ffff */
[----:B------:R-:W-:-:S00]  /*0390*/  NOP ;  /* 0x0000000000007918 */ /* 0x000fc00000000000 */
        /* <DEDUP_REMOVED lines=14> */
.L_x_1:


//--------------------- .nv.constant0.triton_poi_fused_convolution_leaky_relu_leaky_relu_backward_16 --------------------------
	.section	.nv.constant0.triton_poi_fused_convolution_leaky_relu_leaky_relu_backward_16,"a",@progbits
	.sectionflags	@""
	.align	4
.nv.constant0.triton_poi_fused_convolution_leaky_relu_leaky_relu_backward_16:
	.zero		556
